//
// Generated by NVIDIA NVVM Compiler
//
// Compiler Build ID: CL-36424714
// Cuda compilation tools, release 13.0, V13.0.88
// Based on NVVM 20.0.0
//

.version 9.0
.target sm_100
.address_size 64

	// .globl	_Z12matmul_tiledPfS_S_
// _ZZ12matmul_tiledPfS_S_E5tileA has been demoted
// _ZZ12matmul_tiledPfS_S_E5tileB has been demoted

.visible .entry _Z12matmul_tiledPfS_S_(
	.param .u64 .ptr .align 1 _Z12matmul_tiledPfS_S__param_0,
	.param .u64 .ptr .align 1 _Z12matmul_tiledPfS_S__param_1,
	.param .u64 .ptr .align 1 _Z12matmul_tiledPfS_S__param_2
)
{
	.reg .pred 	%p<2>;
	.reg .b32 	%r<32>;
	.reg .b32 	%f<104>;
	.reg .b64 	%rd<25>;
	// demoted variable
	.shared .align 4 .b8 _ZZ12matmul_tiledPfS_S_E5tileA[1024];
	// demoted variable
	.shared .align 4 .b8 _ZZ12matmul_tiledPfS_S_E5tileB[1024];
	ld.param.u64 	%rd9, [_Z12matmul_tiledPfS_S__param_1];
	cvta.to.global.u64 	%rd10, %rd9;
	mov.u32 	%r13, %ctaid.y;
	mov.u32 	%r14, %tid.y;
	mov.u32 	%r15, %ctaid.x;
	shl.b32 	%r16, %r15, 4;
	mov.u32 	%r17, %tid.x;
	add.s32 	%r1, %r16, %r17;
	shl.b32 	%r18, %r13, 13;
	shl.b32 	%r19, %r14, 9;
	add.s32 	%r2, %r18, %r19;
	add.s32 	%r20, %r2, %r17;
	shl.b32 	%r21, %r14, 6;
	mov.u32 	%r22, _ZZ12matmul_tiledPfS_S_E5tileA;
	add.s32 	%r3, %r22, %r21;
	shl.b32 	%r23, %r17, 2;
	add.s32 	%r4, %r3, %r23;
	mov.u32 	%r24, _ZZ12matmul_tiledPfS_S_E5tileB;
	add.s32 	%r6, %r24, %r23;
	add.s32 	%r5, %r6, %r21;
	add.s32 	%r25, %r17, %r19;
	add.s32 	%r30, %r25, %r16;
	add.s32 	%r26, %r25, %r18;
	add.s32 	%r27, %r26, 16;
	mul.wide.u32 	%rd11, %r27, 4;
	add.s64 	%rd24, %rd10, %rd11;
	mul.wide.u32 	%rd12, %r20, 4;
	add.s64 	%rd23, %rd10, %rd12;
	mov.f32 	%f103, 0f00000000;
	mov.b32 	%r31, 8192;
$L__BB0_1:
	ld.param.u64 	%rd22, [_Z12matmul_tiledPfS_S__param_2];
	ld.global.f32 	%f4, [%rd23];
	st.shared.f32 	[%r4], %f4;
	add.s32 	%r28, %r30, 8192;
	cvta.to.global.u64 	%rd13, %rd22;
	mul.wide.u32 	%rd14, %r30, 4;
	add.s64 	%rd15, %rd13, %rd14;
	ld.global.f32 	%f5, [%rd15];
	st.shared.f32 	[%r5], %f5;
	bar.sync 	0;
	ld.shared.f32 	%f6, [%r3];
	ld.shared.f32 	%f7, [%r6];
	fma.rn.f32 	%f8, %f6, %f7, %f103;
	ld.shared.f32 	%f9, [%r3+4];
	ld.shared.f32 	%f10, [%r6+64];
	fma.rn.f32 	%f11, %f9, %f10, %f8;
	ld.shared.f32 	%f12, [%r3+8];
	ld.shared.f32 	%f13, [%r6+128];
	fma.rn.f32 	%f14, %f12, %f13, %f11;
	ld.shared.f32 	%f15, [%r3+12];
	ld.shared.f32 	%f16, [%r6+192];
	fma.rn.f32 	%f17, %f15, %f16, %f14;
	ld.shared.f32 	%f18, [%r3+16];
	ld.shared.f32 	%f19, [%r6+256];
	fma.rn.f32 	%f20, %f18, %f19, %f17;
	ld.shared.f32 	%f21, [%r3+20];
	ld.shared.f32 	%f22, [%r6+320];
	fma.rn.f32 	%f23, %f21, %f22, %f20;
	ld.shared.f32 	%f24, [%r3+24];
	ld.shared.f32 	%f25, [%r6+384];
	fma.rn.f32 	%f26, %f24, %f25, %f23;
	ld.shared.f32 	%f27, [%r3+28];
	ld.shared.f32 	%f28, [%r6+448];
	fma.rn.f32 	%f29, %f27, %f28, %f26;
	ld.shared.f32 	%f30, [%r3+32];
	ld.shared.f32 	%f31, [%r6+512];
	fma.rn.f32 	%f32, %f30, %f31, %f29;
	ld.shared.f32 	%f33, [%r3+36];
	ld.shared.f32 	%f34, [%r6+576];
	fma.rn.f32 	%f35, %f33, %f34, %f32;
	ld.shared.f32 	%f36, [%r3+40];
	ld.shared.f32 	%f37, [%r6+640];
	fma.rn.f32 	%f38, %f36, %f37, %f35;
	ld.shared.f32 	%f39, [%r3+44];
	ld.shared.f32 	%f40, [%r6+704];
	fma.rn.f32 	%f41, %f39, %f40, %f38;
	ld.shared.f32 	%f42, [%r3+48];
	ld.shared.f32 	%f43, [%r6+768];
	fma.rn.f32 	%f44, %f42, %f43, %f41;
	ld.shared.f32 	%f45, [%r3+52];
	ld.shared.f32 	%f46, [%r6+832];
	fma.rn.f32 	%f47, %f45, %f46, %f44;
	ld.shared.f32 	%f48, [%r3+56];
	ld.shared.f32 	%f49, [%r6+896];
	fma.rn.f32 	%f50, %f48, %f49, %f47;
	ld.shared.f32 	%f51, [%r3+60];
	ld.shared.f32 	%f52, [%r6+960];
	fma.rn.f32 	%f53, %f51, %f52, %f50;
	bar.sync 	0;
	ld.global.f32 	%f54, [%rd24];
	st.shared.f32 	[%r4], %f54;
	mul.wide.u32 	%rd16, %r28, 4;
	add.s64 	%rd17, %rd13, %rd16;
	ld.global.f32 	%f55, [%rd17];
	st.shared.f32 	[%r5], %f55;
	bar.sync 	0;
	ld.shared.f32 	%f56, [%r3];
	ld.shared.f32 	%f57, [%r6];
	fma.rn.f32 	%f58, %f56, %f57, %f53;
	ld.shared.f32 	%f59, [%r3+4];
	ld.shared.f32 	%f60, [%r6+64];
	fma.rn.f32 	%f61, %f59, %f60, %f58;
	ld.shared.f32 	%f62, [%r3+8];
	ld.shared.f32 	%f63, [%r6+128];
	fma.rn.f32 	%f64, %f62, %f63, %f61;
	ld.shared.f32 	%f65, [%r3+12];
	ld.shared.f32 	%f66, [%r6+192];
	fma.rn.f32 	%f67, %f65, %f66, %f64;
	ld.shared.f32 	%f68, [%r3+16];
	ld.shared.f32 	%f69, [%r6+256];
	fma.rn.f32 	%f70, %f68, %f69, %f67;
	ld.shared.f32 	%f71, [%r3+20];
	ld.shared.f32 	%f72, [%r6+320];
	fma.rn.f32 	%f73, %f71, %f72, %f70;
	ld.shared.f32 	%f74, [%r3+24];
	ld.shared.f32 	%f75, [%r6+384];
	fma.rn.f32 	%f76, %f74, %f75, %f73;
	ld.shared.f32 	%f77, [%r3+28];
	ld.shared.f32 	%f78, [%r6+448];
	fma.rn.f32 	%f79, %f77, %f78, %f76;
	ld.shared.f32 	%f80, [%r3+32];
	ld.shared.f32 	%f81, [%r6+512];
	fma.rn.f32 	%f82, %f80, %f81, %f79;
	ld.shared.f32 	%f83, [%r3+36];
	ld.shared.f32 	%f84, [%r6+576];
	fma.rn.f32 	%f85, %f83, %f84, %f82;
	ld.shared.f32 	%f86, [%r3+40];
	ld.shared.f32 	%f87, [%r6+640];
	fma.rn.f32 	%f88, %f86, %f87, %f85;
	ld.shared.f32 	%f89, [%r3+44];
	ld.shared.f32 	%f90, [%r6+704];
	fma.rn.f32 	%f91, %f89, %f90, %f88;
	ld.shared.f32 	%f92, [%r3+48];
	ld.shared.f32 	%f93, [%r6+768];
	fma.rn.f32 	%f94, %f92, %f93, %f91;
	ld.shared.f32 	%f95, [%r3+52];
	ld.shared.f32 	%f96, [%r6+832];
	fma.rn.f32 	%f97, %f95, %f96, %f94;
	ld.shared.f32 	%f98, [%r3+56];
	ld.shared.f32 	%f99, [%r6+896];
	fma.rn.f32 	%f100, %f98, %f99, %f97;
	ld.shared.f32 	%f101, [%r3+60];
	ld.shared.f32 	%f102, [%r6+960];
	fma.rn.f32 	%f103, %f101, %f102, %f100;
	bar.sync 	0;
	add.s32 	%r31, %r31, 16384;
	add.s32 	%r30, %r30, 16384;
	add.s64 	%rd24, %rd24, 128;
	add.s64 	%rd23, %rd23, 128;
	setp.ne.s32 	%p1, %r31, 270336;
	@%p1 bra 	$L__BB0_1;
	ld.param.u64 	%rd21, [_Z12matmul_tiledPfS_S__param_0];
	cvta.to.global.u64 	%rd18, %rd21;
	add.s32 	%r29, %r2, %r1;
	mul.wide.s32 	%rd19, %r29, 4;
	add.s64 	%rd20, %rd18, %rd19;
	st.global.f32 	[%rd20], %f103;
	ret;

}


// ===== COMPILED SASS (sm_100) =====

	.target	sm_100

	.elftype	@"ET_EXEC"


//--------------------- .note.nv.tkinfo           --------------------------
	.section	.note.nv.tkinfo,"",@"SHT_NOTE"
	.sectionflags	@"SHF_NOTE_NV_TKINFO"
	.tkinfo
        /*0018*/ 	.word	0x00000002
        /*0030*/ 	.string	""
        /*0030*/ 	.string	"ptxas"
        /*0030*/ 	.string	"Cuda compilation tools, release 13.0, V13.0.88"
        /*0030*/ 	.string	"Build cuda_13.0.r13.0/compiler.36424714_0"
        /*0030*/ 	.string	"-arch sm_100 -m 64 "



//--------------------- .note.nv.cuinfo           --------------------------
	.section	.note.nv.cuinfo,"",@"SHT_NOTE"
	.sectionflags	@"SHF_NOTE_NV_CUINFO"
        /*0018*/ 	.short	0x0002
        /*001a*/ 	.short	0x0064
        /*001c*/ 	.short	0x0082
	.zero		2


//--------------------- .nv.info                  --------------------------
	.section	.nv.info,"",@"SHT_CUDA_INFO"
	.align	4


	//----- nvinfo : EIATTR_REGCOUNT
	.align		4
        /*0000*/ 	.byte	0x04, 0x2f
        /*0002*/ 	.short	(.L_1 - .L_0)
	.align		4
.L_0:
        /*0004*/ 	.word	index@(_Z12matmul_tiledPfS_S_)
        /*0008*/ 	.word	0x00000020


	//----- nvinfo : EIATTR_FRAME_SIZE
	.align		4
.L_1:
        /*000c*/ 	.byte	0x04, 0x11
        /*000e*/ 	.short	(.L_3 - .L_2)
	.align		4
.L_2:
        /*0010*/ 	.word	index@(_Z12matmul_tiledPfS_S_)
        /*0014*/ 	.word	0x00000000


	//----- nvinfo : EIATTR_MIN_STACK_SIZE
	.align		4
.L_3:
        /*0018*/ 	.byte	0x04, 0x12
        /*001a*/ 	.short	(.L_5 - .L_4)
	.align		4
.L_4:
        /*001c*/ 	.word	index@(_Z12matmul_tiledPfS_S_)
        /*0020*/ 	.word	0x00000000
.L_5:


//--------------------- .nv.compat                --------------------------
	.section	.nv.compat,"",@"SHT_CUDA_COMPAT_INFO"
	.align	4
        /*0000*/ 	.byte	0x02, 0x09, 0x00, 0x00, 0x02, 0x02, 0x01, 0x00, 0x02, 0x05, 0x05, 0x00, 0x03, 0x07, 0x01, 0x01
        /*0010*/ 	.byte	0x02, 0x03, 0x00, 0x00, 0x02, 0x06, 0x01, 0x00, 0x04, 0x0b, 0x08, 0x00, 0x09, 0x00, 0x00, 0x00
        /*0020*/ 	.byte	0x00, 0x00, 0x00, 0x00


//--------------------- .nv.info._Z12matmul_tiledPfS_S_ --------------------------
	.section	.nv.info._Z12matmul_tiledPfS_S_,"",@"SHT_CUDA_INFO"
	.sectionflags	@""
	.align	4


	//----- nvinfo : EIATTR_CUDA_API_VERSION
	.align		4
        /*0000*/ 	.byte	0x04, 0x37
        /*0002*/ 	.short	(.L_7 - .L_6)
.L_6:
        /*0004*/ 	.word	0x00000082


	//----- nvinfo : EIATTR_KPARAM_INFO
	.align		4
.L_7:
        /*0008*/ 	.byte	0x04, 0x17
        /*000a*/ 	.short	(.L_9 - .L_8)
.L_8:
        /*000c*/ 	.word	0x00000000
        /*0010*/ 	.short	0x0002
        /*0012*/ 	.short	0x0010
        /*0014*/ 	.byte	0x00, 0xf5, 0x21, 0x00


	//----- nvinfo : EIATTR_KPARAM_INFO
	.align		4
.L_9:
        /*0018*/ 	.byte	0x04, 0x17
        /*001a*/ 	.short	(.L_11 - .L_10)
.L_10:
        /*001c*/ 	.word	0x00000000
        /*0020*/ 	.short	0x0001
        /*0022*/ 	.short	0x0008
        /*0024*/ 	.byte	0x00, 0xf5, 0x21, 0x00


	//----- nvinfo : EIATTR_KPARAM_INFO
	.align		4
.L_11:
        /*0028*/ 	.byte	0x04, 0x17
        /*002a*/ 	.short	(.L_13 - .L_12)
.L_12:
        /*002c*/ 	.word	0x00000000
        /*0030*/ 	.short	0x0000
        /*0032*/ 	.short	0x0000
        /*0034*/ 	.byte	0x00, 0xf5, 0x21, 0x00


	//----- nvinfo : EIATTR_SPARSE_MMA_MASK
	.align		4
.L_13:
        /*0038*/ 	.byte	0x03, 0x50
        /*003a*/ 	.short	0x0000


	//----- nvinfo : EIATTR_MAXREG_COUNT
	.align		4
        /*003c*/ 	.byte	0x03, 0x1b
        /*003e*/ 	.short	0x00ff


	//----- nvinfo : EIATTR_NUM_BARRIERS
	.align		4
        /*0040*/ 	.byte	0x02, 0x4c
        /*0042*/ 	.byte	0x01
	.zero		1


	//----- nvinfo : EIATTR_MERCURY_ISA_VERSION
	.align		4
        /*0044*/ 	.byte	0x03, 0x5f
        /*0046*/ 	.short	0x0101


	//----- nvinfo : EIATTR_VRC_CTA_INIT_COUNT
	.align		4
        /*0048*/ 	.byte	0x02, 0x4a
	.zero		1
	.zero		1


	//----- nvinfo : EIATTR_EXIT_INSTR_OFFSETS
	.align		4
        /*004c*/ 	.byte	0x04, 0x1c
        /*004e*/ 	.short	(.L_15 - .L_14)


	//   ....[0]....
.L_14:
        /*0050*/ 	.word	0x00000870


	//----- nvinfo : EIATTR_CBANK_PARAM_SIZE
	.align		4
.L_15:
        /*0054*/ 	.byte	0x03, 0x19
        /*0056*/ 	.short	0x0018


	//----- nvinfo : EIATTR_PARAM_CBANK
	.align		4
        /*0058*/ 	.byte	0x04, 0x0a
        /*005a*/ 	.short	(.L_17 - .L_16)
	.align		4
.L_16:
        /*005c*/ 	.word	index@(.nv.constant0._Z12matmul_tiledPfS_S_)
        /*0060*/ 	.short	0x0380
        /*0062*/ 	.short	0x0018


	//----- nvinfo : EIATTR_SW_WAR
	.align		4
.L_17:
        /*0064*/ 	.byte	0x04, 0x36
        /*0066*/ 	.short	(.L_19 - .L_18)
.L_18:
        /*0068*/ 	.word	0x00000008
.L_19:


//--------------------- .nv.callgraph             --------------------------
	.section	.nv.callgraph,"",@"SHT_CUDA_CALLGRAPH"
	.align	4
	.sectionentsize	8
	.align		4
        /*0000*/ 	.word	0x00000000
	.align		4
        /*0004*/ 	.word	0xffffffff
	.align		4
        /*0008*/ 	.word	0x00000000
	.align		4
        /*000c*/ 	.word	0xfffffffe
	.align		4
        /*0010*/ 	.word	0x00000000
	.align		4
        /*0014*/ 	.word	0xfffffffd
	.align		4
        /*0018*/ 	.word	0x00000000
	.align		4
        /*001c*/ 	.word	0xfffffffc


//--------------------- .text._Z12matmul_tiledPfS_S_ --------------------------
	.section	.text._Z12matmul_tiledPfS_S_,"ax",@progbits
	.align	128
        .global         _Z12matmul_tiledPfS_S_
        .type           _Z12matmul_tiledPfS_S_,@function
        .size           _Z12matmul_tiledPfS_S_,(.L_x_2 - _Z12matmul_tiledPfS_S_)
        .other          _Z12matmul_tiledPfS_S_,@"STO_CUDA_ENTRY STV_DEFAULT"
_Z12matmul_tiledPfS_S_:
.text._Z12matmul_tiledPfS_S_:
[----:B------:R-:W-:Y:S01]  /*0000*/  LDC R1, c[0x0][0x37c] ;  /* 0x0000df00ff017b82 */ /* 0x000fe20000000800 */
[----:B------:R-:W0:Y:S07]  /*0010*/  S2R R8, SR_TID.Y ;  /* 0x0000000000087919 */ /* 0x000e2e0000002200 */
[----:B------:R-:W1:Y:S01]  /*0020*/  LDC.64 R6, c[0x0][0x388] ;  /* 0x0000e200ff067b82 */ /* 0x000e620000000a00 */
[----:B------:R-:W-:Y:S01]  /*0030*/  UMOV UR4, 0x400 ;  /* 0x0000040000047882 */ /* 0x000fe20000000000 */
[----:B------:R-:W-:Y:S01]  /*0040*/  HFMA2 R23, -RZ, RZ, 0, 0 ;  /* 0x00000000ff177431 */ /* 0x000fe200000001ff */
[----:B------:R-:W2:Y:S01]  /*0050*/  S2R R16, SR_TID.X ;  /* 0x0000000000107919 */ /* 0x000ea20000002100 */
[----:B------:R-:W-:Y:S01]  /*0060*/  UIADD3 UR5, UPT, UPT, UR4, 0x400, URZ ;  /* 0x0000040004057890 */ /* 0x000fe2000fffe0ff */
[----:B------:R-:W3:Y:S01]  /*0070*/  LDCU.64 UR8, c[0x0][0x358] ;  /* 0x00006b00ff0877ac */ /* 0x000ee20008000a00 */
[----:B------:R-:W4:Y:S02]  /*0080*/  S2R R3, SR_CTAID.Y ;  /* 0x0000000000037919 */ /* 0x000f240000002600 */
[----:B------:R-:W5:Y:S01]  /*0090*/  S2UR UR6, SR_CgaCtaId ;  /* 0x00000000000679c3 */ /* 0x000f620000008800 */
[----:B------:R-:W3:Y:S07]  /*00a0*/  S2R R19, SR_CTAID.X ;  /* 0x0000000000137919 */ /* 0x000eee0000002500 */
[----:B------:R-:W1:Y:S01]  /*00b0*/  LDC.64 R20, c[0x0][0x390] ;  /* 0x0000e400ff147b82 */ /* 0x000e620000000a00 */
[----:B0-----:R-:W-:Y:S01]  /*00c0*/  SHF.L.U32 R18, R8, 0x9, RZ ;  /* 0x0000000908127819 */ /* 0x001fe200000006ff */
[----:B-----5:R-:W-:-:S02]  /*00d0*/  ULEA UR4, UR6, UR4, 0x18 ;  /* 0x0000000406047291 */ /* 0x020fc4000f8ec0ff */
[----:B------:R-:W-:Y:S01]  /*00e0*/  ULEA UR5, UR6, UR5, 0x18 ;  /* 0x0000000506057291 */ /* 0x000fe2000f8ec0ff */
[----:B--2---:R-:W-:-:S03]  /*00f0*/  IADD3 R4, PT, PT, R18, R16, RZ ;  /* 0x0000001012047210 */ /* 0x004fc60007ffe0ff */
[----:B------:R-:W-:Y:S01]  /*0100*/  LEA R17, R8, UR4, 0x6 ;  /* 0x0000000408117c11 */ /* 0x000fe2000f8e30ff */
[----:B------:R-:W-:Y:S01]  /*0110*/  UMOV UR4, 0x2000 ;  /* 0x0000200000047882 */ /* 0x000fe20000000000 */
[C---:B----4-:R-:W-:Y:S02]  /*0120*/  LEA R18, R3.reuse, R18, 0xd ;  /* 0x0000001203127211 */ /* 0x050fe400078e68ff */
[----:B------:R-:W-:Y:S02]  /*0130*/  LEA R0, R3, R4, 0xd ;  /* 0x0000000403007211 */ /* 0x000fe400078e68ff */
[----:B------:R-:W-:Y:S02]  /*0140*/  IADD3 R3, PT, PT, R18, R16, RZ ;  /* 0x0000001012037210 */ /* 0x000fe40007ffe0ff */
[----:B------:R-:W-:Y:S02]  /*0150*/  IADD3 R5, PT, PT, R0, 0x10, RZ ;  /* 0x0000001000057810 */ /* 0x000fe40007ffe0ff */
[----:B---3--:R-:W-:Y:S01]  /*0160*/  LEA R4, R19, R4, 0x4 ;  /* 0x0000000413047211 */ /* 0x008fe200078e20ff */
[----:B-1----:R-:W-:Y:S01]  /*0170*/  IMAD.WIDE.U32 R2, R3, 0x4, R6 ;  /* 0x0000000403027825 */ /* 0x002fe200078e0006 */
[----:B------:R-:W-:-:S03]  /*0180*/  LEA R19, R19, R16, 0x4 ;  /* 0x0000001013137211 */ /* 0x000fc600078e20ff */
[----:B------:R-:W-:Y:S01]  /*0190*/  IMAD.WIDE.U32 R6, R5, 0x4, R6 ;  /* 0x0000000405067825 */ /* 0x000fe200078e0006 */
[----:B------:R-:W-:-:S04]  /*01a0*/  MOV R5, R3 ;  /* 0x0000000300057202 */ /* 0x000fc80000000f00 */
[----:B------:R-:W-:Y:S02]  /*01b0*/  MOV R3, R7 ;  /* 0x0000000700037202 */ /* 0x000fe40000000f00 */
[C---:B------:R-:W-:Y:S02]  /*01c0*/  LEA R7, R16.reuse, UR5, 0x2 ;  /* 0x0000000510077c11 */ /* 0x040fe4000f8e10ff */
[----:B------:R-:W-:Y:S02]  /*01d0*/  MOV R0, R6 ;  /* 0x0000000600007202 */ /* 0x000fe40000000f00 */
[----:B------:R-:W-:Y:S02]  /*01e0*/  LEA R16, R16, R17, 0x2 ;  /* 0x0000001110107211 */ /* 0x000fe400078e10ff */
[----:B------:R-:W-:-:S07]  /*01f0*/  LEA R6, R8, R7, 0x6 ;  /* 0x0000000708067211 */ /* 0x000fce00078e30ff */
.L_x_0:
[----:B------:R-:W-:Y:S01]  /*0200*/  MOV R10, R2 ;  /* 0x00000002000a7202 */ /* 0x000fe20000000f00 */
[----:B------:R-:W-:Y:S01]  /*0210*/  IMAD.WIDE.U32 R8, R4, 0x4, R20 ;  /* 0x0000000404087825 */ /* 0x000fe200078e0014 */
[----:B------:R-:W-:-:S04]  /*0220*/  MOV R11, R5 ;  /* 0x00000005000b7202 */ /* 0x000fc80000000f00 */
[----:B------:R-:W2:Y:S04]  /*0230*/  LDG.E R26, desc[UR8][R8.64] ;  /* 0x00000008081a7981 */ /* 0x000ea8000c1e1900 */
[----:B------:R-:W3:Y:S04]  /*0240*/  LDG.E R29, desc[UR8][R10.64] ;  /* 0x000000080a1d7981 */ /* 0x000ee8000c1e1900 */
[----:B---3--:R-:W-:Y:S04]  /*0250*/  STS [R16], R29 ;  /* 0x0000001d10007388 */ /* 0x008fe80000000800 */
[----:B--2---:R-:W-:Y:S01]  /*0260*/  STS [R6], R26 ;  /* 0x0000001a06007388 */ /* 0x004fe20000000800 */
[----:B------:R-:W-:Y:S06]  /*0270*/  BAR.SYNC.DEFER_BLOCKING 0x0 ;  /* 0x0000000000007b1d */ /* 0x000fec0000010000 */
[----:B------:R-:W-:Y:S04]  /*0280*/  LDS R22, [R7] ;  /* 0x0000000007167984 */ /* 0x000fe80000000800 */
[----:B------:R-:W0:Y:S04]  /*0290*/  LDS.128 R12, [R17] ;  /* 0x00000000110c7984 */ /* 0x000e280000000c00 */
[----:B------:R-:W1:Y:S04]  /*02a0*/  LDS R28, [R7+0x40] ;  /* 0x00004000071c7984 */ /* 0x000e680000000800 */
[----:B------:R-:W2:Y:S04]  /*02b0*/  LDS R25, [R7+0x80] ;  /* 0x0000800007197984 */ /* 0x000ea80000000800 */
[----:B------:R-:W3:Y:S04]  /*02c0*/  LDS R24, [R7+0xc0] ;  /* 0x0000c00007187984 */ /* 0x000ee80000000800 */
[----:B------:R-:W-:Y:S04]  /*02d0*/  LDS R27, [R7+0x100] ;  /* 0x00010000071b7984 */ /* 0x000fe80000000800 */
[----:B------:R-:W4:Y:S04]  /*02e0*/  LDS.128 R8, [R17+0x10] ;  /* 0x0000100011087984 */ /* 0x000f280000000c00 */
[----:B------:R-:W-:Y:S01]  /*02f0*/  LDS R26, [R7+0x3c0] ;  /* 0x0003c000071a7984 */ /* 0x000fe20000000800 */
[----:B0-----:R-:W-:-:S03]  /*0300*/  FFMA R12, R12, R22, R23 ;  /* 0x000000160c0c7223 */ /* 0x001fc60000000017 */
[----:B------:R-:W0:Y:S01]  /*0310*/  LDS R22, [R7+0x140] ;  /* 0x0001400007167984 */ /* 0x000e220000000800 */
[----:B-1----:R-:W-:-:S03]  /*0320*/  FFMA R12, R28, R13, R12 ;  /* 0x0000000d1c0c7223 */ /* 0x002fc6000000000c */
[----:B------:R-:W1:Y:S01]  /*0330*/  LDS R23, [R7+0x180] ;  /* 0x0001800007177984 */ /* 0x000e620000000800 */
[----:B--2---:R-:W-:-:S03]  /*0340*/  FFMA R25, R25, R14, R12 ;  /* 0x0000000e19197223 */ /* 0x004fc6000000000c */
[----:B------:R-:W-:Y:S01]  /*0350*/  LDS R28, [R7+0x340] ;  /* 0x00034000071c7984 */ /* 0x000fe20000000800 */
[----:B---3--:R-:W-:-:S03]  /*0360*/  FFMA R15, R24, R15, R25 ;  /* 0x0000000f180f7223 */ /* 0x008fc60000000019 */
[----:B------:R-:W2:Y:S04]  /*0370*/  LDS R24, [R7+0x1c0] ;  /* 0x0001c00007187984 */ /* 0x000ea80000000800 */
[----:B------:R-:W-:Y:S01]  /*0380*/  LDS R25, [R7+0x200] ;  /* 0x0002000007197984 */ /* 0x000fe20000000800 */
[----:B----4-:R-:W-:-:S03]  /*0390*/  FFMA R27, R8, R27, R15 ;  /* 0x0000001b081b7223 */ /* 0x010fc6000000000f */
[----:B------:R-:W3:Y:S04]  /*03a0*/  LDS.128 R12, [R17+0x20] ;  /* 0x00002000110c7984 */ /* 0x000ee80000000c00 */
[----:B------:R-:W-:Y:S01]  /*03b0*/  LDS R8, [R7+0x2c0] ;  /* 0x0002c00007087984 */ /* 0x000fe20000000800 */
[----:B0-----:R-:W-:-:S03]  /*03c0*/  FFMA R22, R22, R9, R27 ;  /* 0x0000000916167223 */ /* 0x001fc6000000001b */
[----:B------:R-:W0:Y:S04]  /*03d0*/  LDS R27, [R7+0x240] ;  /* 0x00024000071b7984 */ /* 0x000e280000000800 */
[----:B------:R-:W4:Y:S01]  /*03e0*/  LDS R9, [R7+0x280] ;  /* 0x0002800007097984 */ /* 0x000f220000000800 */
[----:B-1----:R-:W-:-:S04]  /*03f0*/  FFMA R23, R23, R10, R22 ;  /* 0x0000000a17177223 */ /* 0x002fc80000000016 */
[----:B--2---:R-:W-:-:S04]  /*0400*/  FFMA R11, R24, R11, R23 ;  /* 0x0000000b180b7223 */ /* 0x004fc80000000017 */
[----:B---3--:R-:W-:-:S04]  /*0410*/  FFMA R12, R12, R25, R11 ;  /* 0x000000190c0c7223 */ /* 0x008fc8000000000b */
[----:B0-----:R-:W-:Y:S02]  /*0420*/  FFMA R12, R27, R13, R12 ;  /* 0x0000000d1b0c7223 */ /* 0x001fe4000000000c */
[----:B------:R-:W-:Y:S02]  /*0430*/  LDS R13, [R7+0x300] ;  /* 0x00030000070d7984 */ /* 0x000fe40000000800 */
[----:B----4-:R-:W-:Y:S02]  /*0440*/  FFMA R9, R9, R14, R12 ;  /* 0x0000000e09097223 */ /* 0x010fe4000000000c */
[----:B------:R-:W-:Y:S02]  /*0450*/  LDS R27, [R7+0x380] ;  /* 0x00038000071b7984 */ /* 0x000fe40000000800 */
[----:B------:R-:W-:Y:S02]  /*0460*/  FFMA R15, R8, R15, R9 ;  /* 0x0000000f080f7223 */ /* 0x000fe40000000009 */
[----:B------:R-:W0:Y:S01]  /*0470*/  LDS.128 R8, [R17+0x30] ;  /* 0x0000300011087984 */ /* 0x000e220000000c00 */
[----:B------:R-:W-:-:S02]  /*0480*/  IADD3 R23, PT, PT, R4, 0x2000, RZ ;  /* 0x0000200004177810 */ /* 0x000fc40007ffe0ff */
[----:B------:R-:W-:Y:S02]  /*0490*/  MOV R24, R0 ;  /* 0x0000000000187202 */ /* 0x000fe40000000f00 */
[----:B------:R-:W-:Y:S01]  /*04a0*/  MOV R25, R3 ;  /* 0x0000000300197202 */ /* 0x000fe20000000f00 */
[----:B------:R-:W-:Y:S01]  /*04b0*/  BAR.SYNC.DEFER_BLOCKING 0x0 ;  /* 0x0000000000007b1d */ /* 0x000fe20000010000 */
[----:B------:R-:W-:-:S05]  /*04c0*/  IMAD.WIDE.U32 R22, R23, 0x4, R20 ;  /* 0x0000000417167825 */ /* 0x000fca00078e0014 */
[----:B------:R-:W2:Y:S04]  /*04d0*/  LDG.E R24, desc[UR8][R24.64] ;  /* 0x0000000818187981 */ /* 0x000ea8000c1e1900 */
[----:B------:R-:W3:Y:S01]  /*04e0*/  LDG.E R23, desc[UR8][R22.64] ;  /* 0x0000000816177981 */ /* 0x000ee2000c1e1900 */
[----:B0-----:R-:W-:-:S04]  /*04f0*/  FFMA R8, R8, R13, R15 ;  /* 0x0000000d08087223 */ /* 0x001fc8000000000f */
[----:B------:R-:W-:-:S04]  /*0500*/  FFMA R8, R28, R9, R8 ;  /* 0x000000091c087223 */ /* 0x000fc80000000008 */
[----:B------:R-:W-:-:S04]  /*0510*/  FFMA R27, R27, R10, R8 ;  /* 0x0000000a1b1b7223 */ /* 0x000fc80000000008 */
[----:B------:R-:W-:Y:S01]  /*0520*/  FFMA R11, R26, R11, R27 ;  /* 0x0000000b1a0b7223 */ /* 0x000fe2000000001b */
[----:B------:R-:W-:-:S04]  /*0530*/  UIADD3 UR4, UPT, UPT, UR4, 0x4000, URZ ;  /* 0x0000400004047890 */ /* 0x000fc8000fffe0ff */
[----:B------:R-:W-:Y:S01]  /*0540*/  UISETP.NE.AND UP0, UPT, UR4, 0x42000, UPT ;  /* 0x000420000400788c */ /* 0x000fe2000bf05270 */
[----:B------:R-:W-:Y:S02]  /*0550*/  IADD3 R2, P1, PT, R2, 0x80, RZ ;  /* 0x0000008002027810 */ /* 0x000fe40007f3e0ff */
[----:B------:R-:W-:Y:S02]  /*0560*/  IADD3 R0, P0, PT, R0, 0x80, RZ ;  /* 0x0000008000007810 */ /* 0x000fe40007f1e0ff */
[----:B------:R-:W-:Y:S02]  /*0570*/  IADD3 R4, PT, PT, R4, 0x4000, RZ ;  /* 0x0000400004047810 */ /* 0x000fe40007ffe0ff */
[----:B------:R-:W-:Y:S02]  /*0580*/  IADD3.X R5, PT, PT, RZ, R5, RZ, P1, !PT ;  /* 0x00000005ff057210 */ /* 0x000fe40000ffe4ff */
[----:B------:R-:W-:Y:S01]  /*0590*/  IADD3.X R3, PT, PT, RZ, R3, RZ, P0, !PT ;  /* 0x00000003ff037210 */ /* 0x000fe200007fe4ff */
[----:B--2---:R-:W-:Y:S04]  /*05a0*/  STS [R16], R24 ;  /* 0x0000001810007388 */ /* 0x004fe80000000800 */
[----:B---3--:R-:W-:Y:S01]  /*05b0*/  STS [R6], R23 ;  /* 0x0000001706007388 */ /* 0x008fe20000000800 */
[----:B------:R-:W-:Y:S06]  /*05c0*/  BAR.SYNC.DEFER_BLOCKING 0x0 ;  /* 0x0000000000007b1d */ /* 0x000fec0000010000 */
[----:B------:R-:W-:Y:S04]  /*05d0*/  LDS R29, [R7] ;  /* 0x00000000071d7984 */ /* 0x000fe80000000800 */
[----:B------:R-:W0:Y:S04]  /*05e0*/  LDS.128 R12, [R17] ;  /* 0x00000000110c7984 */ /* 0x000e280000000c00 */
[----:B------:R-:W1:Y:S04]  /*05f0*/  LDS R28, [R7+0x40] ;  /* 0x00004000071c7984 */ /* 0x000e680000000800 */
[----:B------:R-:W2:Y:S04]  /*0600*/  LDS R25, [R7+0x80] ;  /* 0x0000800007197984 */ /* 0x000ea80000000800 */
[----:B------:R-:W3:Y:S04]  /*0610*/  LDS R24, [R7+0xc0] ;  /* 0x0000c00007187984 */ /* 0x000ee80000000800 */
[----:B------:R-:W-:Y:S04]  /*0620*/  LDS R23, [R7+0x100] ;  /* 0x0001000007177984 */ /* 0x000fe80000000800 */
[----:B------:R-:W-:Y:S04]  /*0630*/  LDS R22, [R7+0x140] ;  /* 0x0001400007167984 */ /* 0x000fe80000000800 */
[----:B------:R-:W-:Y:S04]  /*0640*/  LDS R26, [R7+0x1c0] ;  /* 0x0001c000071a7984 */ /* 0x000fe80000000800 */
[----:B------:R-:W-:Y:S01]  /*0650*/  LDS R27, [R7+0x200] ;  /* 0x00020000071b7984 */ /* 0x000fe20000000800 */
[----:B0-----:R-:W-:-:S03]  /*0660*/  FFMA R29, R12, R29, R11 ;  /* 0x0000001d0c1d7223 */ /* 0x001fc6000000000b */
[----:B------:R-:W0:Y:S01]  /*0670*/  LDS.128 R8, [R17+0x10] ;  /* 0x0000100011087984 */ /* 0x000e220000000c00 */
[----:B-1----:R-:W-:-:S04]  /*0680*/  FFMA R28, R28, R13, R29 ;  /* 0x0000000d1c1c7223 */ /* 0x002fc8000000001d */
[----:B--2---:R-:W-:Y:S02]  /*0690*/  FFMA R13, R25, R14, R28 ;  /* 0x0000000e190d7223 */ /* 0x004fe4000000001c */
[----:B------:R-:W1:Y:S02]  /*06a0*/  LDS R25, [R7+0x180] ;  /* 0x0001800007197984 */ /* 0x000e640000000800 */
[----:B---3--:R-:W-:Y:S02]  /*06b0*/  FFMA R13, R24, R15, R13 ;  /* 0x0000000f180d7223 */ /* 0x008fe4000000000d */
[----:B------:R-:W-:Y:S02]  /*06c0*/  LDS R24, [R7+0x240] ;  /* 0x0002400007187984 */ /* 0x000fe40000000800 */
[----:B0-----:R-:W-:Y:S02]  /*06d0*/  FFMA R23, R8, R23, R13 ;  /* 0x0000001708177223 */ /* 0x001fe4000000000d */
[----:B------:R-:W0:Y:S02]  /*06e0*/  LDS.128 R12, [R17+0x20] ;  /* 0x00002000110c7984 */ /* 0x000e240000000c00 */
[----:B------:R-:W-:-:S02]  /*06f0*/  FFMA R22, R22, R9, R23 ;  /* 0x0000000916167223 */ /* 0x000fc40000000017 */
[----:B------:R-:W2:Y:S02]  /*0700*/  LDS R23, [R7+0x280] ;  /* 0x0002800007177984 */ /* 0x000ea40000000800 */
[----:B-1----:R-:W-:Y:S02]  /*0710*/  FFMA R25, R25, R10, R22 ;  /* 0x0000000a19197223 */ /* 0x002fe40000000016 */
[----:B------:R-:W1:Y:S02]  /*0720*/  LDS R22, [R7+0x2c0] ;  /* 0x0002c00007167984 */ /* 0x000e640000000800 */
[----:B------:R-:W-:Y:S02]  /*0730*/  FFMA R11, R26, R11, R25 ;  /* 0x0000000b1a0b7223 */ /* 0x000fe40000000019 */
[----:B------:R-:W-:Y:S02]  /*0740*/  LDS R25, [R7+0x300] ;  /* 0x0003000007197984 */ /* 0x000fe40000000800 */
[----:B0-----:R-:W-:-:S02]  /*0750*/  FFMA R27, R12, R27, R11 ;  /* 0x0000001b0c1b7223 */ /* 0x001fc4000000000b */
[----:B------:R-:W0:Y:S02]  /*0760*/  LDS.128 R8, [R17+0x30] ;  /* 0x0000300011087984 */ /* 0x000e240000000c00 */
[----:B------:R-:W-:Y:S02]  /*0770*/  FFMA R24, R24, R13, R27 ;  /* 0x0000000d18187223 */ /* 0x000fe4000000001b */
[----:B------:R-:W3:Y:S04]  /*0780*/  LDS R27, [R7+0x340] ;  /* 0x00034000071b7984 */ /* 0x000ee80000000800 */
[----:B------:R-:W4:Y:S04]  /*0790*/  LDS R13, [R7+0x380] ;  /* 0x00038000070d7984 */ /* 0x000f280000000800 */
[----:B------:R-:W5:Y:S01]  /*07a0*/  LDS R12, [R7+0x3c0] ;  /* 0x0003c000070c7984 */ /* 0x000f620000000800 */
[----:B--2---:R-:W-:-:S04]  /*07b0*/  FFMA R23, R23, R14, R24 ;  /* 0x0000000e17177223 */ /* 0x004fc80000000018 */
[----:B-1----:R-:W-:-:S04]  /*07c0*/  FFMA R15, R22, R15, R23 ;  /* 0x0000000f160f7223 */ /* 0x002fc80000000017 */
[----:B0-----:R-:W-:-:S04]  /*07d0*/  FFMA R8, R8, R25, R15 ;  /* 0x0000001908087223 */ /* 0x001fc8000000000f */
[----:B---3--:R-:W-:-:S04]  /*07e0*/  FFMA R8, R27, R9, R8 ;  /* 0x000000091b087223 */ /* 0x008fc80000000008 */
[----:B----4-:R-:W-:-:S04]  /*07f0*/  FFMA R13, R13, R10, R8 ;  /* 0x0000000a0d0d7223 */ /* 0x010fc80000000008 */
[----:B-----5:R-:W-:Y:S01]  /*0800*/  FFMA R23, R12, R11, R13 ;  /* 0x0000000b0c177223 */ /* 0x020fe2000000000d */
[----:B------:R-:W-:Y:S06]  /*0810*/  BAR.SYNC.DEFER_BLOCKING 0x0 ;  /* 0x0000000000007b1d */ /* 0x000fec0000010000 */
[----:B------:R-:W-:Y:S05]  /*0820*/  BRA.U UP0, `(.L_x_0) ;  /* 0xfffffff900747547 */ /* 0x000fea000b83ffff */
[----:B------:R-:W0:Y:S01]  /*0830*/  LDC.64 R2, c[0x0][0x380] ;  /* 0x0000e000ff027b82 */ /* 0x000e220000000a00 */
[----:B------:R-:W-:-:S05]  /*0840*/  IADD3 R19, PT, PT, R19, R18, RZ ;  /* 0x0000001213137210 */ /* 0x000fca0007ffe0ff */
[----:B0-----:R-:W-:-:S05]  /*0850*/  IMAD.WIDE R2, R19, 0x4, R2 ;  /* 0x0000000413027825 */ /* 0x001fca00078e0202 */
[----:B------:R-:W-:Y:S01]  /*0860*/  STG.E desc[UR8][R2.64], R23 ;  /* 0x0000001702007986 */ /* 0x000fe2000c101908 */
[----:B------:R-:W-:Y:S05]  /*0870*/  EXIT ;  /* 0x000000000000794d */ /* 0x000fea0003800000 */
.L_x_1:
[----:B------:R-:W-:-:S00]  /*0880*/  BRA `(.L_x_1) ;  /* 0xfffffffc00fc7947 */ /* 0x000fc0000383ffff */
[----:B------:R-:W-:-:S00]  /*0890*/  NOP ;  /* 0x0000000000007918 */ /* 0x000fc00000000000 */
        /* <DEDUP_REMOVED lines=14> */
.L_x_2:


//--------------------- .nv.shared._Z12matmul_tiledPfS_S_ --------------------------
	.section	.nv.shared._Z12matmul_tiledPfS_S_,"aw",@nobits
	.sectionflags	@""
	.align	4
.nv.shared._Z12matmul_tiledPfS_S_:
	.zero		3072


//--------------------- .nv.shared.reserved.0     --------------------------
	.section	.nv.shared.reserved.0,"aw",@nobits
	.weak		__nv_reservedSMEM_offset_0_alias
	.size		__nv_reservedSMEM_offset_0_alias, 0, 64
	.other		__nv_reservedSMEM_offset_0_alias,@"STO_CUDA_RESERVED_SHARED STV_DEFAULT"
__nv_reservedSMEM_offset_0_alias:
	.zero		0
	.zero		64


//--------------------- .nv.constant0._Z12matmul_tiledPfS_S_ --------------------------
	.section	.nv.constant0._Z12matmul_tiledPfS_S_,"a",@progbits
	.sectionflags	@""
	.align	4
.nv.constant0._Z12matmul_tiledPfS_S_:
	.zero		920


//--------------------- SYMBOLS --------------------------

	.type		.nv.reservedSmem.offset0,@object
	.size		.nv.reservedSmem.offset0,0x4
	.type		.nv.reservedSmem.cap,@object
	.size		.nv.reservedSmem.cap,0x4
